	.headerflags	@"EF_CUDA_TEXMODE_UNIFIED EF_CUDA_64BIT_ADDRESS EF_CUDA_ACCELERATORS EF_CUDA_SM90 EF_CUDA_VIRTUAL_SM(EF_CUDA_SM90)"
	.elftype	@"ET_EXEC"


//--------------------- .nv.info                  --------------------------
	.section	.nv.info,"",@"SHT_CUDA_INFO"
	.align	4


	//----- nvinfo : EIATTR_REGCOUNT
	.align		4
        /*0000*/ 	.byte	0x04, 0x2f
        /*0002*/ 	.short	(.L_3 - .L_2)
	.align		4
.L_2:
        /*0004*/ 	.word	index@(triton_poi_fused__native_batch_norm_legit_no_training_convolution_hardtanh_77)
        /*0008*/ 	.word	0x00000016


	//----- nvinfo : EIATTR_MIN_STACK_SIZE
	.align		4
.L_3:
        /*000c*/ 	.byte	0x04, 0x12
        /*000e*/ 	.short	(.L_5 - .L_4)
	.align		4
.L_4:
        /*0010*/ 	.word	index@(triton_poi_fused__native_batch_norm_legit_no_training_convolution_hardtanh_77)
        /*0014*/ 	.word	0x00000000


	//----- nvinfo : EIATTR_FRAME_SIZE
	.align		4
.L_5:
        /*0018*/ 	.byte	0x04, 0x11
        /*001a*/ 	.short	(.L_7 - .L_6)
	.align		4
.L_6:
        /*001c*/ 	.word	index@(triton_poi_fused__native_batch_norm_legit_no_training_convolution_hardtanh_77)
        /*0020*/ 	.word	0x00000000


	//----- nvinfo : EIATTR_MIN_STACK_SIZE
	.align		4
.L_7:
        /*0024*/ 	.byte	0x04, 0x12
        /*0026*/ 	.short	(.L_9 - .L_8)
	.align		4
.L_8:
        /*0028*/ 	.word	index@(triton_poi_fused__native_batch_norm_legit_no_training_convolution_hardtanh_77)
        /*002c*/ 	.word	0x00000000
.L_9:


//--------------------- .nv.info.triton_poi_fused__native_batch_norm_legit_no_training_convolution_hardtanh_77 --------------------------
	.section	.nv.info.triton_poi_fused__native_batch_norm_legit_no_training_convolution_hardtanh_77,"",@"SHT_CUDA_INFO"
	.sectionflags	@""
	.align	4


	//----- nvinfo : EIATTR_CUDA_API_VERSION
	.align		4
        /*0000*/ 	.byte	0x04, 0x37
        /*0002*/ 	.short	(.L_11 - .L_10)
.L_10:
        /*0004*/ 	.word	0x0000007c


	//----- nvinfo : EIATTR_KPARAM_INFO
	.align		4
.L_11:
        /*0008*/ 	.byte	0x04, 0x17
        /*000a*/ 	.short	(.L_13 - .L_12)
.L_12:
        /*000c*/ 	.word	0x00000000
        /*0010*/ 	.short	0x0007
        /*0012*/ 	.short	0x0038
        /*0014*/ 	.byte	0x00, 0xf0, 0x11, 0x00


	//----- nvinfo : EIATTR_KPARAM_INFO
	.align		4
.L_13:
        /*0018*/ 	.byte	0x04, 0x17
        /*001a*/ 	.short	(.L_15 - .L_14)
.L_14:
        /*001c*/ 	.word	0x00000000
        /*0020*/ 	.short	0x0006
        /*0022*/ 	.short	0x0030
        /*0024*/ 	.byte	0x00, 0xf4, 0x21, 0x00


	//----- nvinfo : EIATTR_KPARAM_INFO
	.align		4
.L_15:
        /*0028*/ 	.byte	0x04, 0x17
        /*002a*/ 	.short	(.L_17 - .L_16)
.L_16:
        /*002c*/ 	.word	0x00000000
        /*0030*/ 	.short	0x0005
        /*0032*/ 	.short	0x0028
        /*0034*/ 	.byte	0x00, 0xf4, 0x21, 0x00


	//----- nvinfo : EIATTR_KPARAM_INFO
	.align		4
.L_17:
        /*0038*/ 	.byte	0x04, 0x17
        /*003a*/ 	.short	(.L_19 - .L_18)
.L_18:
        /*003c*/ 	.word	0x00000000
        /*0040*/ 	.short	0x0004
        /*0042*/ 	.short	0x0020
        /*0044*/ 	.byte	0x00, 0xf4, 0x21, 0x00


	//----- nvinfo : EIATTR_KPARAM_INFO
	.align		4
.L_19:
        /*0048*/ 	.byte	0x04, 0x17
        /*004a*/ 	.short	(.L_21 - .L_20)
.L_20:
        /*004c*/ 	.word	0x00000000
        /*0050*/ 	.short	0x0003
        /*0052*/ 	.short	0x0018
        /*0054*/ 	.byte	0x00, 0xf4, 0x21, 0x00


	//----- nvinfo : EIATTR_KPARAM_INFO
	.align		4
.L_21:
        /*0058*/ 	.byte	0x04, 0x17
        /*005a*/ 	.short	(.L_23 - .L_22)
.L_22:
        /*005c*/ 	.word	0x00000000
        /*0060*/ 	.short	0x0002
        /*0062*/ 	.short	0x0010
        /*0064*/ 	.byte	0x00, 0xf4, 0x21, 0x00


	//----- nvinfo : EIATTR_KPARAM_INFO
	.align		4
.L_23:
        /*0068*/ 	.byte	0x04, 0x17
        /*006a*/ 	.short	(.L_25 - .L_24)
.L_24:
        /*006c*/ 	.word	0x00000000
        /*0070*/ 	.short	0x0001
        /*0072*/ 	.short	0x0008
        /*0074*/ 	.byte	0x00, 0xf4, 0x21, 0x00


	//----- nvinfo : EIATTR_KPARAM_INFO
	.align		4
.L_25:
        /*0078*/ 	.byte	0x04, 0x17
        /*007a*/ 	.short	(.L_27 - .L_26)
.L_26:
        /*007c*/ 	.word	0x00000000
        /*0080*/ 	.short	0x0000
        /*0082*/ 	.short	0x0000
        /*0084*/ 	.byte	0x00, 0xf4, 0x21, 0x00


	//----- nvinfo : EIATTR_SPARSE_MMA_MASK
	.align		4
.L_27:
        /*0088*/ 	.byte	0x03, 0x50
        /*008a*/ 	.short	0x0000


	//----- nvinfo : EIATTR_MAXREG_COUNT
	.align		4
        /*008c*/ 	.byte	0x03, 0x1b
        /*008e*/ 	.short	0x00ff


	//----- nvinfo : EIATTR_EXIT_INSTR_OFFSETS
	.align		4
        /*0090*/ 	.byte	0x04, 0x1c
        /*0092*/ 	.short	(.L_29 - .L_28)


	//   ....[0]....
.L_28:
        /*0094*/ 	.word	0x00000380


	//   ....[1]....
        /*0098*/ 	.word	0x000003a0


	//----- nvinfo : EIATTR_REQNTID
	.align		4
.L_29:
        /*009c*/ 	.byte	0x04, 0x10
        /*009e*/ 	.short	(.L_31 - .L_30)
.L_30:
        /*00a0*/ 	.word	0x00000080
        /*00a4*/ 	.word	0x00000001
        /*00a8*/ 	.word	0x00000001


	//----- nvinfo : EIATTR_CBANK_PARAM_SIZE
	.align		4
.L_31:
        /*00ac*/ 	.byte	0x03, 0x19
        /*00ae*/ 	.short	0x003c


	//----- nvinfo : EIATTR_PARAM_CBANK
	.align		4
        /*00b0*/ 	.byte	0x04, 0x0a
        /*00b2*/ 	.short	(.L_33 - .L_32)
	.align		4
.L_32:
        /*00b4*/ 	.word	index@(.nv.constant0.triton_poi_fused__native_batch_norm_legit_no_training_convolution_hardtanh_77)
        /*00b8*/ 	.short	0x0210
        /*00ba*/ 	.short	0x003c


	//----- nvinfo : EIATTR_SW_WAR
	.align		4
.L_33:
        /*00bc*/ 	.byte	0x04, 0x36
        /*00be*/ 	.short	(.L_35 - .L_34)
.L_34:
        /*00c0*/ 	.word	0x00000008
.L_35:


//--------------------- .nv.callgraph             --------------------------
	.section	.nv.callgraph,"",@"SHT_CUDA_CALLGRAPH"
	.align	4
	.sectionentsize	8
	.align		4
        /*0000*/ 	.word	0x00000000
	.align		4
        /*0004*/ 	.word	0xffffffff
	.align		4
        /*0008*/ 	.word	0x00000000
	.align		4
        /*000c*/ 	.word	0xfffffffe
	.align		4
        /*0010*/ 	.word	0x00000000
	.align		4
        /*0014*/ 	.word	0xfffffffd
	.align		4
        /*0018*/ 	.word	0x00000000
	.align		4
        /*001c*/ 	.word	0xfffffffc


//--------------------- .nv.constant4             --------------------------
	.section	.nv.constant4,"a",@progbits
	.align	8
	.align		8
.nv.constant4:
        /*0000*/ 	.dword	_$_str
	.align		8
        /*0008*/ 	.dword	_$_str_$_2


//--------------------- .text.triton_poi_fused__native_batch_norm_legit_no_training_convolution_hardtanh_77 --------------------------
	.section	.text.triton_poi_fused__native_batch_norm_legit_no_training_convolution_hardtanh_77,"ax",@progbits
	.align	128
        .global         triton_poi_fused__native_batch_norm_legit_no_training_convolution_hardtanh_77
        .type           triton_poi_fused__native_batch_norm_legit_no_training_convolution_hardtanh_77,@function
        .size           triton_poi_fused__native_batch_norm_legit_no_training_convolution_hardtanh_77,(.L_x_1 - triton_poi_fused__native_batch_norm_legit_no_training_convolution_hardtanh_77)
        .other          triton_poi_fused__native_batch_norm_legit_no_training_convolution_hardtanh_77,@"STO_CUDA_ENTRY STV_DEFAULT"
triton_poi_fused__native_batch_norm_legit_no_training_convolution_hardtanh_77:
.text.triton_poi_fused__native_batch_norm_legit_no_training_convolution_hardtanh_77:
[----:B------:R-:W0:Y:S01]  /*0000*/  LDC R1, c[0x0][0x28] ;  /* 0x00000a00ff017b82 */ /* 0x000e220000000800 */
[----:B------:R-:W1:Y:S07]  /*0010*/  S2R R2, SR_TID.X ;  /* 0x0000000000027919 */ /* 0x000e6e0000002100 */
[----:B------:R-:W2:Y:S01]  /*0020*/  LDC.64 R12, c[0x0][0x228] ;  /* 0x00008a00ff0c7b82 */ /* 0x000ea20000000a00 */
[----:B------:R-:W-:Y:S01]  /*0030*/  ULDC.64 UR4, c[0x0][0x208] ;  /* 0x0000820000047ab9 */ /* 0x000fe20000000a00 */
[----:B------:R-:W3:Y:S06]  /*0040*/  S2R R3, SR_CTAID.X ;  /* 0x0000000000037919 */ /* 0x000eec0000002500 */
[----:B------:R-:W4:Y:S08]  /*0050*/  LDC.64 R10, c[0x0][0x218] ;  /* 0x00008600ff0a7b82 */ /* 0x000f300000000a00 */
[----:B------:R-:W5:Y:S08]  /*0060*/  LDC.64 R6, c[0x0][0x210] ;  /* 0x00008400ff067b82 */ /* 0x000f700000000a00 */
[----:B------:R-:W5:Y:S01]  /*0070*/  LDC.64 R14, c[0x0][0x220] ;  /* 0x00008800ff0e7b82 */ /* 0x000f620000000a00 */
[----:B-1----:R-:W-:-:S07]  /*0080*/  LOP3.LUT R2, R2, 0x7f, RZ, 0xc0, !PT ;  /* 0x0000007f02027812 */ /* 0x002fce00078ec0ff */
[----:B------:R-:W1:Y:S01]  /*0090*/  LDC.64 R16, c[0x0][0x230] ;  /* 0x00008c00ff107b82 */ /* 0x000e620000000a00 */
[----:B---3--:R-:W-:Y:S01]  /*00a0*/  LEA R3, R3, R2, 0x7 ;  /* 0x0000000203037211 */ /* 0x008fe200078e38ff */
[----:B------:R-:W-:-:S03]  /*00b0*/  HFMA2.MMA R2, -RZ, RZ, 0, 0 ;  /* 0x00000000ff027435 */ /* 0x000fc600000001ff */
[----:B------:R-:W-:-:S07]  /*00c0*/  ISETP.GE.AND P0, PT, R3, 0x18c0, PT ;  /* 0x000018c00300780c */ /* 0x000fce0003f06270 */
[----:B------:R-:W-:-:S05]  /*00d0*/  IMAD.HI R0, R3, -0x5a814afd, R2 ;  /* 0xa57eb50303007827 */ /* 0x000fca00078e0202 */
[----:B------:R-:W-:-:S04]  /*00e0*/  SHF.R.U32.HI R5, RZ, 0x1f, R0 ;  /* 0x0000001fff057819 */ /* 0x000fc80000011600 */
[----:B------:R-:W-:Y:S02]  /*00f0*/  LEA.HI.SX32 R5, R0, R5, 0x1a ;  /* 0x0000000500057211 */ /* 0x000fe400078fd2ff */
[----:B------:R-:W-:-:S03]  /*0100*/  MOV R0, RZ ;  /* 0x000000ff00007202 */ /* 0x000fc60000000f00 */
[----:B------:R-:W-:Y:S02]  /*0110*/  IMAD R19, R5, -0x63, R3 ;  /* 0xffffff9d05137824 */ /* 0x000fe400078e0203 */
[----:B------:R-:W3:Y:S02]  /*0120*/  LDC.64 R4, c[0x0][0x238] ;  /* 0x00008e00ff047b82 */ /* 0x000ee40000000a00 */
[----:B--2---:R-:W-:-:S05]  /*0130*/  IMAD.WIDE R12, R19, 0x4, R12 ;  /* 0x00000004130c7825 */ /* 0x004fca00078e020c */
[----:B------:R2:W3:Y:S01]  /*0140*/  @!P0 LDG.E.EL R0, desc[UR4][R12.64] ;  /* 0x000000040c008981 */ /* 0x0004e2000c2e1900 */
[----:B------:R-:W-:Y:S01]  /*0150*/  CS2R R8, SRZ ;  /* 0x0000000000087805 */ /* 0x000fe2000001ff00 */
[----:B----4-:R-:W-:-:S04]  /*0160*/  IMAD.WIDE R10, R19, 0x4, R10 ;  /* 0x00000004130a7825 */ /* 0x010fc800078e020a */
[----:B-----5:R-:W-:Y:S01]  /*0170*/  IMAD.WIDE R6, R3, 0x4, R6 ;  /* 0x0000000403067825 */ /* 0x020fe200078e0206 */
[----:B------:R4:W5:Y:S03]  /*0180*/  @!P0 LDG.E.EL R9, desc[UR4][R10.64] ;  /* 0x000000040a098981 */ /* 0x000966000c2e1900 */
[C---:B0-2---:R-:W-:Y:S01]  /*0190*/  IMAD.WIDE R12, R19.reuse, 0x4, R14 ;  /* 0x00000004130c7825 */ /* 0x045fe200078e020e */
[----:B------:R-:W5:Y:S03]  /*01a0*/  @!P0 LDG.E R2, desc[UR4][R6.64] ;  /* 0x0000000406028981 */ /* 0x000f66000c1e1900 */
[----:B-1----:R-:W-:Y:S01]  /*01b0*/  IMAD.WIDE R14, R19, 0x4, R16 ;  /* 0x00000004130e7825 */ /* 0x002fe200078e0210 */
[----:B------:R-:W2:Y:S01]  /*01c0*/  @!P0 LDG.E.EL R8, desc[UR4][R12.64] ;  /* 0x000000040c088981 */ /* 0x000ea2000c2e1900 */
[----:B------:R-:W-:-:S02]  /*01d0*/  CS2R R16, SRZ ;  /* 0x0000000000107805 */ /* 0x000fc4000001ff00 */
[----:B---3--:R-:W-:-:S04]  /*01e0*/  IMAD.WIDE R4, R19, 0x4, R4 ;  /* 0x0000000413047825 */ /* 0x008fc800078e0204 */
[----:B------:R-:W3:Y:S04]  /*01f0*/  @!P0 LDG.E.EL R16, desc[UR4][R14.64] ;  /* 0x000000040e108981 */ /* 0x000ee8000c2e1900 */
[----:B------:R0:W3:Y:S01]  /*0200*/  @!P0 LDG.E.EL R17, desc[UR4][R4.64] ;  /* 0x0000000404118981 */ /* 0x0000e2000c2e1900 */
[----:B----4-:R-:W-:Y:S01]  /*0210*/  HFMA2.MMA R11, -RZ, RZ, 1.625, 0 ;  /* 0x3e800000ff0b7435 */ /* 0x010fe200000001ff */
[----:B0-----:R-:W0:Y:S01]  /*0220*/  LDC.64 R4, c[0x0][0x240] ;  /* 0x00009000ff047b82 */ /* 0x001e220000000a00 */
[----:B------:R-:W-:-:S04]  /*0230*/  FADD R0, R0, 9.9999997473787516356e-06 ;  /* 0x3727c5ac00007421 */ /* 0x000fc80000000000 */
[----:B------:R-:W1:Y:S02]  /*0240*/  MUFU.SQRT R18, R0 ;  /* 0x0000000000127308 */ /* 0x000e640000002000 */
[C---:B-1----:R-:W-:Y:S02]  /*0250*/  FSETP.GT.AND P1, PT, R18.reuse, 8.50705917302346158658e+37, PT ;  /* 0x7e8000001200780b */ /* 0x042fe40003f24000 */
[----:B------:R-:W-:-:S11]  /*0260*/  FSETP.GEU.AND P2, PT, R18, 1.175494350822287508e-38, PT ;  /* 0x008000001200780b */ /* 0x000fd60003f4e000 */
[----:B------:R-:W-:-:S04]  /*0270*/  @P1 FMUL R18, R18, 0.25 ;  /* 0x3e80000012121820 */ /* 0x000fc80000400000 */
[----:B------:R-:W-:-:S06]  /*0280*/  @!P2 FMUL R18, R18, 16777216 ;  /* 0x4b8000001212a820 */ /* 0x000fcc0000400000 */
[----:B------:R-:W1:Y:S01]  /*0290*/  MUFU.RCP R18, R18 ;  /* 0x0000001200127308 */ /* 0x000e620000001000 */
[----:B------:R-:W-:Y:S01]  /*02a0*/  FSEL R11, R11, 1, P1 ;  /* 0x3f8000000b0b7808 */ /* 0x000fe20000800000 */
[----:B-----5:R-:W-:-:S04]  /*02b0*/  FADD R13, R9, R2 ;  /* 0x00000002090d7221 */ /* 0x020fc80000000000 */
[----:B------:R-:W-:Y:S01]  /*02c0*/  @!P2 FMUL R11, R11, 16777216 ;  /* 0x4b8000000b0ba820 */ /* 0x000fe20000400000 */
[----:B--2---:R-:W-:-:S03]  /*02d0*/  FADD R8, R13, -R8 ;  /* 0x800000080d087221 */ /* 0x004fc60000000000 */
[----:B-1----:R-:W-:-:S04]  /*02e0*/  FMUL R11, R18, R11 ;  /* 0x0000000b120b7220 */ /* 0x002fc80000400000 */
[----:B------:R-:W-:-:S04]  /*02f0*/  FMUL R8, R8, R11 ;  /* 0x0000000b08087220 */ /* 0x000fc80000400000 */
[----:B---3--:R-:W-:-:S05]  /*0300*/  FFMA R8, R8, R16, R17 ;  /* 0x0000001008087223 */ /* 0x008fca0000000011 */
[----:B------:R-:W-:-:S04]  /*0310*/  FSETP.GTU.AND P1, PT, R8, RZ, PT ;  /* 0x000000ff0800720b */ /* 0x000fc80003f2c000 */
[----:B------:R-:W-:-:S04]  /*0320*/  FSEL R9, R8, RZ, P1 ;  /* 0x000000ff08097208 */ /* 0x000fc80000800000 */
[C---:B------:R-:W-:Y:S01]  /*0330*/  FSETP.GEU.AND P1, PT, R9.reuse, 6, PT ;  /* 0x40c000000900780b */ /* 0x040fe20003f2e000 */
[----:B------:R1:W-:Y:S01]  /*0340*/  @!P0 STG.E desc[UR4][R6.64], R13 ;  /* 0x0000000d06008986 */ /* 0x0003e2000c101904 */
[----:B------:R-:W-:Y:S01]  /*0350*/  FSETP.NAN.AND P2, PT, R9, R9, PT ;  /* 0x000000090900720b */ /* 0x000fe20003f48000 */
[----:B0-----:R-:W-:-:S10]  /*0360*/  IMAD.WIDE R2, R3, 0x4, R4 ;  /* 0x0000000403027825 */ /* 0x001fd400078e0204 */
[----:B------:R-:W-:Y:S01]  /*0370*/  @P1 SEL R9, R9, 0x40c00000, P2 ;  /* 0x40c0000009091807 */ /* 0x000fe20001000000 */
[----:B-1----:R-:W-:Y:S06]  /*0380*/  @P0 EXIT ;  /* 0x000000000000094d */ /* 0x002fec0003800000 */
[----:B------:R-:W-:Y:S01]  /*0390*/  STG.E desc[UR4][R2.64], R9 ;  /* 0x0000000902007986 */ /* 0x000fe2000c101904 */
[----:B------:R-:W-:Y:S05]  /*03a0*/  EXIT ;  /* 0x000000000000794d */ /* 0x000fea0003800000 */
.L_x_0:
[----:B------:R-:W-:-:S00]  /*03b0*/  BRA `(.L_x_0) ;  /* 0xfffffffc00fc7947 */ /* 0x000fc0000383ffff */
[----:B------:R-:W-:-:S00]  /*03c0*/  NOP ;  /* 0x0000000000007918 */ /* 0x000fc00000000000 */
        /* <DEDUP_REMOVED lines=11> */
.L_x_1:


//--------------------- .nv.global.init           --------------------------
	.section	.nv.global.init,"aw",@progbits
.nv.global.init:
	.type		_$_str,@object
	.size		_$_str,(_$_str_$_2 - _$_str)
_$_str:
        /*0000*/ 	.byte	0x5f, 0x5f, 0x43, 0x55, 0x44, 0x41, 0x5f, 0x46, 0x54, 0x5a, 0x00
	.type		_$_str_$_2,@object
	.size		_$_str_$_2,(.L_1 - _$_str_$_2)
_$_str_$_2:
        /*000b*/ 	.byte	0x5f, 0x5f, 0x43, 0x55, 0x44, 0x41, 0x5f, 0x50, 0x52, 0x45, 0x43, 0x5f, 0x53, 0x51, 0x52, 0x54
        /*001b*/ 	.byte	0x00
.L_1:


//--------------------- .nv.constant0.triton_poi_fused__native_batch_norm_legit_no_training_convolution_hardtanh_77 --------------------------
	.section	.nv.constant0.triton_poi_fused__native_batch_norm_legit_no_training_convolution_hardtanh_77,"a",@progbits
	.sectionflags	@""
	.align	4
.nv.constant0.triton_poi_fused__native_batch_norm_legit_no_training_convolution_hardtanh_77:
	.zero		588
